//
// Generated by NVIDIA NVVM Compiler
//
// Compiler Build ID: CL-36424714
// Cuda compilation tools, release 13.0, V13.0.88
// Based on NVVM 20.0.0
//

.version 9.0
.target sm_100
.address_size 64

	// .globl	_Z7vec_addPfS_S_i
.global .align 4 .b8 precalc_xorwow_matrix[102400];
.global .align 4 .b8 precalc_xorwow_offset_matrix[102400];
.global .align 4 .b8 mrg32k3aM1[2304];
.global .align 4 .b8 mrg32k3aM2[2304];
.global .align 4 .b8 mrg32k3aM1SubSeq[2016];
.global .align 4 .b8 mrg32k3aM2SubSeq[2016];
.global .align 4 .b8 mrg32k3aM1Seq[2304];
.global .align 4 .b8 mrg32k3aM2Seq[2304];
.const .align 8 .b8 __cr_lgamma_table[72];

.visible .entry _Z7vec_addPfS_S_i(
	.param .u64 .ptr .align 1 _Z7vec_addPfS_S_i_param_0,
	.param .u64 .ptr .align 1 _Z7vec_addPfS_S_i_param_1,
	.param .u64 .ptr .align 1 _Z7vec_addPfS_S_i_param_2,
	.param .u32 _Z7vec_addPfS_S_i_param_3
)
{
	.reg .b32 	%r<2>;
	.reg .b64 	%rd<4>;

	ld.param.u64 	%rd1, [_Z7vec_addPfS_S_i_param_0];
	ld.param.u64 	%rd2, [_Z7vec_addPfS_S_i_param_1];
	ld.param.u64 	%rd3, [_Z7vec_addPfS_S_i_param_2];
	ld.param.u32 	%r1, [_Z7vec_addPfS_S_i_param_3];
	// begin inline asm
	.reg .pred p;
	.reg .f32 temp_val, a_val, b_val;
	.reg .u64 a, b, res;
	.reg .u32 tx, bx, bs, ti;
	.reg .u64 tia;
	
	mov.u32 tx, %tid.x;
	mov.u32 bx, %ctaid.x;
	mov.u32 bs, %ntid.x;
	mad.lo.u32  ti, bs, bx, tx;
	setp.lt.u32 p, ti, %r1;
	cvt.u64.u32 tia, ti;
	@!p bra end_if;
	{mad.lo.u64 a, 4, tia, %rd1; ld.global.f32 a_val, [a]; mad.lo.u64 b, 4, tia, %rd2; ld.global.f32 b_val, [b]; add.f32 temp_val, a_val, b_val; mad.lo.u64 res, 4, tia, %rd3; st.f32 [res], temp_val;}
	end_if:
	// end inline asm
	ret;

}


// ===== COMPILED SASS (sm_100) =====

	.target	sm_100

	.elftype	@"ET_EXEC"


//--------------------- .note.nv.tkinfo           --------------------------
	.section	.note.nv.tkinfo,"",@"SHT_NOTE"
	.sectionflags	@"SHF_NOTE_NV_TKINFO"
	.tkinfo
        /*0018*/ 	.word	0x00000002
        /*0030*/ 	.string	""
        /*0030*/ 	.string	"ptxas"
        /*0030*/ 	.string	"Cuda compilation tools, release 13.0, V13.0.88"
        /*0030*/ 	.string	"Build cuda_13.0.r13.0/compiler.36424714_0"
        /*0030*/ 	.string	"-arch sm_100 -m 64 "



//--------------------- .note.nv.cuinfo           --------------------------
	.section	.note.nv.cuinfo,"",@"SHT_NOTE"
	.sectionflags	@"SHF_NOTE_NV_CUINFO"
        /*0018*/ 	.short	0x0002
        /*001a*/ 	.short	0x0064
        /*001c*/ 	.short	0x0082
	.zero		2


//--------------------- .nv.info                  --------------------------
	.section	.nv.info,"",@"SHT_CUDA_INFO"
	.align	4


	//----- nvinfo : EIATTR_REGCOUNT
	.align		4
        /*0000*/ 	.byte	0x04, 0x2f
        /*0002*/ 	.short	(.L_10 - .L_9)
	.align		4
.L_9:
        /*0004*/ 	.word	index@(_Z7vec_addPfS_S_i)
        /*0008*/ 	.word	0x0000000c


	//----- nvinfo : EIATTR_FRAME_SIZE
	.align		4
.L_10:
        /*000c*/ 	.byte	0x04, 0x11
        /*000e*/ 	.short	(.L_12 - .L_11)
	.align		4
.L_11:
        /*0010*/ 	.word	index@(_Z7vec_addPfS_S_i)
        /*0014*/ 	.word	0x00000000


	//----- nvinfo : EIATTR_MIN_STACK_SIZE
	.align		4
.L_12:
        /*0018*/ 	.byte	0x04, 0x12
        /*001a*/ 	.short	(.L_14 - .L_13)
	.align		4
.L_13:
        /*001c*/ 	.word	index@(_Z7vec_addPfS_S_i)
        /*0020*/ 	.word	0x00000000
.L_14:


//--------------------- .nv.compat                --------------------------
	.section	.nv.compat,"",@"SHT_CUDA_COMPAT_INFO"
	.align	4
        /*0000*/ 	.byte	0x02, 0x09, 0x00, 0x00, 0x02, 0x02, 0x01, 0x00, 0x02, 0x05, 0x05, 0x00, 0x03, 0x07, 0x01, 0x01
        /*0010*/ 	.byte	0x02, 0x03, 0x00, 0x00, 0x02, 0x06, 0x01, 0x00, 0x04, 0x0b, 0x08, 0x00, 0x09, 0x00, 0x00, 0x00
        /*0020*/ 	.byte	0x00, 0x00, 0x00, 0x00


//--------------------- .nv.info._Z7vec_addPfS_S_i --------------------------
	.section	.nv.info._Z7vec_addPfS_S_i,"",@"SHT_CUDA_INFO"
	.sectionflags	@""
	.align	4


	//----- nvinfo : EIATTR_CUDA_API_VERSION
	.align		4
        /*0000*/ 	.byte	0x04, 0x37
        /*0002*/ 	.short	(.L_16 - .L_15)
.L_15:
        /*0004*/ 	.word	0x00000082


	//----- nvinfo : EIATTR_KPARAM_INFO
	.align		4
.L_16:
        /*0008*/ 	.byte	0x04, 0x17
        /*000a*/ 	.short	(.L_18 - .L_17)
.L_17:
        /*000c*/ 	.word	0x00000000
        /*0010*/ 	.short	0x0003
        /*0012*/ 	.short	0x0018
        /*0014*/ 	.byte	0x00, 0xf0, 0x11, 0x00


	//----- nvinfo : EIATTR_KPARAM_INFO
	.align		4
.L_18:
        /*0018*/ 	.byte	0x04, 0x17
        /*001a*/ 	.short	(.L_20 - .L_19)
.L_19:
        /*001c*/ 	.word	0x00000000
        /*0020*/ 	.short	0x0002
        /*0022*/ 	.short	0x0010
        /*0024*/ 	.byte	0x00, 0xf5, 0x21, 0x00


	//----- nvinfo : EIATTR_KPARAM_INFO
	.align		4
.L_20:
        /*0028*/ 	.byte	0x04, 0x17
        /*002a*/ 	.short	(.L_22 - .L_21)
.L_21:
        /*002c*/ 	.word	0x00000000
        /*0030*/ 	.short	0x0001
        /*0032*/ 	.short	0x0008
        /*0034*/ 	.byte	0x00, 0xf5, 0x21, 0x00


	//----- nvinfo : EIATTR_KPARAM_INFO
	.align		4
.L_22:
        /*0038*/ 	.byte	0x04, 0x17
        /*003a*/ 	.short	(.L_24 - .L_23)
.L_23:
        /*003c*/ 	.word	0x00000000
        /*0040*/ 	.short	0x0000
        /*0042*/ 	.short	0x0000
        /*0044*/ 	.byte	0x00, 0xf5, 0x21, 0x00


	//----- nvinfo : EIATTR_SPARSE_MMA_MASK
	.align		4
.L_24:
        /*0048*/ 	.byte	0x03, 0x50
        /*004a*/ 	.short	0x0000


	//----- nvinfo : EIATTR_MAXREG_COUNT
	.align		4
        /*004c*/ 	.byte	0x03, 0x1b
        /*004e*/ 	.short	0x00ff


	//----- nvinfo : EIATTR_MERCURY_ISA_VERSION
	.align		4
        /*0050*/ 	.byte	0x03, 0x5f
        /*0052*/ 	.short	0x0101


	//----- nvinfo : EIATTR_VRC_CTA_INIT_COUNT
	.align		4
        /*0054*/ 	.byte	0x02, 0x4a
	.zero		1
	.zero		1


	//----- nvinfo : EIATTR_EXIT_INSTR_OFFSETS
	.align		4
        /*0058*/ 	.byte	0x04, 0x1c
        /*005a*/ 	.short	(.L_26 - .L_25)


	//   ....[0]....
.L_25:
        /*005c*/ 	.word	0x00000070


	//   ....[1]....
        /*0060*/ 	.word	0x00000170


	//----- nvinfo : EIATTR_CBANK_PARAM_SIZE
	.align		4
.L_26:
        /*0064*/ 	.byte	0x03, 0x19
        /*0066*/ 	.short	0x001c


	//----- nvinfo : EIATTR_PARAM_CBANK
	.align		4
        /*0068*/ 	.byte	0x04, 0x0a
        /*006a*/ 	.short	(.L_28 - .L_27)
	.align		4
.L_27:
        /*006c*/ 	.word	index@(.nv.constant0._Z7vec_addPfS_S_i)
        /*0070*/ 	.short	0x0380
        /*0072*/ 	.short	0x001c


	//----- nvinfo : EIATTR_SW_WAR
	.align		4
.L_28:
        /*0074*/ 	.byte	0x04, 0x36
        /*0076*/ 	.short	(.L_30 - .L_29)
.L_29:
        /*0078*/ 	.word	0x00000008
.L_30:


//--------------------- .nv.callgraph             --------------------------
	.section	.nv.callgraph,"",@"SHT_CUDA_CALLGRAPH"
	.align	4
	.sectionentsize	8
	.align		4
        /*0000*/ 	.word	0x00000000
	.align		4
        /*0004*/ 	.word	0xffffffff
	.align		4
        /*0008*/ 	.word	0x00000000
	.align		4
        /*000c*/ 	.word	0xfffffffe
	.align		4
        /*0010*/ 	.word	0x00000000
	.align		4
        /*0014*/ 	.word	0xfffffffd
	.align		4
        /*0018*/ 	.word	0x00000000
	.align		4
        /*001c*/ 	.word	0xfffffffc


//--------------------- .nv.constant4             --------------------------
	.section	.nv.constant4,"a",@progbits
	.align	8
	.align		8
.nv.constant4:
        /*0000*/ 	.dword	precalc_xorwow_matrix
	.align		8
        /*0008*/ 	.dword	precalc_xorwow_offset_matrix
	.align		8
        /*0010*/ 	.dword	mrg32k3aM1
	.align		8
        /*0018*/ 	.dword	mrg32k3aM2
	.align		8
        /*0020*/ 	.dword	mrg32k3aM1SubSeq
	.align		8
        /*0028*/ 	.dword	mrg32k3aM2SubSeq
	.align		8
        /*0030*/ 	.dword	mrg32k3aM1Seq
	.align		8
        /*0038*/ 	.dword	mrg32k3aM2Seq


//--------------------- .nv.constant3             --------------------------
	.section	.nv.constant3,"a",@progbits
	.align	8
.nv.constant3:
	.type		__cr_lgamma_table,@object
	.size		__cr_lgamma_table,(.L_8 - __cr_lgamma_table)
__cr_lgamma_table:
        /*0000*/ 	.byte	0x00, 0x00, 0x00, 0x00, 0x00, 0x00, 0x00, 0x00, 0x00, 0x00, 0x00, 0x00, 0x00, 0x00, 0x00, 0x00
        /*0010*/ 	.byte	0xef, 0x39, 0xfa, 0xfe, 0x42, 0x2e, 0xe6, 0x3f, 0x02, 0x20, 0x2a, 0xfa, 0x0b, 0xab, 0xfc, 0x3f
        /*0020*/ 	.byte	0xf9, 0x2c, 0x92, 0x7c, 0xa7, 0x6c, 0x09, 0x40, 0xc9, 0x79, 0x44, 0x3c, 0x64, 0x26, 0x13, 0x40
        /*0030*/ 	.byte	0xca, 0x01, 0xcf, 0x3a, 0x27, 0x51, 0x1a, 0x40, 0x30, 0xcc, 0x2d, 0xf3, 0xe1, 0x0c, 0x21, 0x40
        /*0040*/ 	.byte	0x0d, 0xb7, 0xfc, 0x82, 0x8e, 0x35, 0x25, 0x40
.L_8:


//--------------------- .text._Z7vec_addPfS_S_i   --------------------------
	.section	.text._Z7vec_addPfS_S_i,"ax",@progbits
	.align	128
        .global         _Z7vec_addPfS_S_i
        .type           _Z7vec_addPfS_S_i,@function
        .size           _Z7vec_addPfS_S_i,(.L_x_1 - _Z7vec_addPfS_S_i)
        .other          _Z7vec_addPfS_S_i,@"STO_CUDA_ENTRY STV_DEFAULT"
_Z7vec_addPfS_S_i:
.text._Z7vec_addPfS_S_i:
[----:B------:R-:W-:Y:S01]  /*0000*/  LDC R1, c[0x0][0x37c] ;  /* 0x0000df00ff017b82 */ /* 0x000fe20000000800 */
[----:B------:R-:W0:Y:S07]  /*0010*/  S2R R9, SR_TID.X ;  /* 0x0000000000097919 */ /* 0x000e2e0000002100 */
[----:B------:R-:W0:Y:S01]  /*0020*/  S2UR UR4, SR_CTAID.X ;  /* 0x00000000000479c3 */ /* 0x000e220000002500 */
[----:B------:R-:W1:Y:S07]  /*0030*/  LDCU UR5, c[0x0][0x398] ;  /* 0x00007300ff0577ac */ /* 0x000e6e0008000800 */
[----:B------:R-:W0:Y:S02]  /*0040*/  LDC R0, c[0x0][0x360] ;  /* 0x0000d800ff007b82 */ /* 0x000e240000000800 */
[----:B0-----:R-:W-:-:S05]  /*0050*/  IMAD R9, R0, UR4, R9 ;  /* 0x0000000400097c24 */ /* 0x001fca000f8e0209 */
[----:B-1----:R-:W-:-:S13]  /*0060*/  ISETP.GE.U32.AND P0, PT, R9, UR5, PT ;  /* 0x0000000509007c0c */ /* 0x002fda000bf06070 */
[----:B------:R-:W-:Y:S05]  /*0070*/  @P0 EXIT ;  /* 0x000000000000094d */ /* 0x000fea0003800000 */
[----:B------:R-:W0:Y:S01]  /*0080*/  LDC.64 R4, c[0x0][0x388] ;  /* 0x0000e200ff047b82 */ /* 0x000e220000000a00 */
[----:B------:R-:W1:Y:S01]  /*0090*/  LDCU.64 UR6, c[0x0][0x358] ;  /* 0x00006b00ff0677ac */ /* 0x000e620008000a00 */
[----:B------:R-:W-:-:S06]  /*00a0*/  UMOV UR4, URZ ;  /* 0x000000ff00047c82 */ /* 0x000fcc0008000000 */
[----:B------:R-:W2:Y:S08]  /*00b0*/  LDC.64 R2, c[0x0][0x380] ;  /* 0x0000e000ff027b82 */ /* 0x000eb00000000a00 */
[----:B------:R-:W3:Y:S01]  /*00c0*/  LDC.64 R6, c[0x0][0x390] ;  /* 0x0000e400ff067b82 */ /* 0x000ee20000000a00 */
[----:B0-----:R-:W-:-:S05]  /*00d0*/  IMAD.WIDE.U32 R4, R9, 0x4, R4 ;  /* 0x0000000409047825 */ /* 0x001fca00078e0004 */
[----:B------:R-:W-:Y:S01]  /*00e0*/  IADD3 R5, PT, PT, R5, UR4, RZ ;  /* 0x0000000405057c10 */ /* 0x000fe2000fffe0ff */
[----:B--2---:R-:W-:-:S05]  /*00f0*/  IMAD.WIDE.U32 R2, R9, 0x4, R2 ;  /* 0x0000000409027825 */ /* 0x004fca00078e0002 */
[----:B-1----:R-:W2:Y:S01]  /*0100*/  LDG.E R5, desc[UR6][R4.64] ;  /* 0x0000000604057981 */ /* 0x002ea2000c1e1900 */
[----:B------:R-:W-:-:S05]  /*0110*/  IADD3 R3, PT, PT, R3, UR4, RZ ;  /* 0x0000000403037c10 */ /* 0x000fca000fffe0ff */
[----:B------:R-:W2:Y:S01]  /*0120*/  LDG.E R2, desc[UR6][R2.64] ;  /* 0x0000000602027981 */ /* 0x000ea2000c1e1900 */
[----:B---3--:R-:W-:-:S05]  /*0130*/  IMAD.WIDE.U32 R6, R9, 0x4, R6 ;  /* 0x0000000409067825 */ /* 0x008fca00078e0006 */
[----:B------:R-:W-:Y:S01]  /*0140*/  IADD3 R7, PT, PT, R7, UR4, RZ ;  /* 0x0000000407077c10 */ /* 0x000fe2000fffe0ff */
[----:B--2---:R-:W-:-:S05]  /*0150*/  FADD R9, R2, R5 ;  /* 0x0000000502097221 */ /* 0x004fca0000000000 */
[----:B------:R-:W-:Y:S01]  /*0160*/  ST.E desc[UR6][R6.64], R9 ;  /* 0x0000000906007985 */ /* 0x000fe2000c101906 */
[----:B------:R-:W-:Y:S05]  /*0170*/  EXIT ;  /* 0x000000000000794d */ /* 0x000fea0003800000 */
.L_x_0:
[----:B------:R-:W-:-:S00]  /*0180*/  BRA `(.L_x_0) ;  /* 0xfffffffc00fc7947 */ /* 0x000fc0000383ffff */
[----:B------:R-:W-:-:S00]  /*0190*/  NOP ;  /* 0x0000000000007918 */ /* 0x000fc00000000000 */
        /* <DEDUP_REMOVED lines=14> */
.L_x_1:


//--------------------- .nv.global.init           --------------------------
	.section	.nv.global.init,"aw",@progbits
	.align	4
.nv.global.init:
	.type		mrg32k3aM1SubSeq,@object
	.size		mrg32k3aM1SubSeq,(mrg32k3aM2SubSeq - mrg32k3aM1SubSeq)
mrg32k3aM1SubSeq:
        /*0000*/ 	.byte	0x0b, 0xcc, 0xee, 0x04, 0x73, 0x29, 0x8b, 0x6f, 0xf6, 0x53, 0x03, 0xf6, 0x23, 0xf6, 0xea, 0xda
        /* <DEDUP_REMOVED lines=125> */
	.type		mrg32k3aM2SubSeq,@object
	.size		mrg32k3aM2SubSeq,(mrg32k3aM1 - mrg32k3aM2SubSeq)
mrg32k3aM2SubSeq:
        /* <DEDUP_REMOVED lines=126> */
	.type		mrg32k3aM1,@object
	.size		mrg32k3aM1,(mrg32k3aM1Seq - mrg32k3aM1)
mrg32k3aM1:
        /* <DEDUP_REMOVED lines=144> */
	.type		mrg32k3aM1Seq,@object
	.size		mrg32k3aM1Seq,(mrg32k3aM2 - mrg32k3aM1Seq)
mrg32k3aM1Seq:
        /* <DEDUP_REMOVED lines=144> */
	.type		mrg32k3aM2,@object
	.size		mrg32k3aM2,(mrg32k3aM2Seq - mrg32k3aM2)
mrg32k3aM2:
        /* <DEDUP_REMOVED lines=144> */
	.type		mrg32k3aM2Seq,@object
	.size		mrg32k3aM2Seq,(precalc_xorwow_matrix - mrg32k3aM2Seq)
mrg32k3aM2Seq:
        /* <DEDUP_REMOVED lines=144> */
	.type		precalc_xorwow_matrix,@object
	.size		precalc_xorwow_matrix,(precalc_xorwow_offset_matrix - precalc_xorwow_matrix)
precalc_xorwow_matrix:
        /* <DEDUP_REMOVED lines=6400> */
	.type		precalc_xorwow_offset_matrix,@object
	.size		precalc_xorwow_offset_matrix,(.L_1 - precalc_xorwow_offset_matrix)
precalc_xorwow_offset_matrix:
        /* <DEDUP_REMOVED lines=6400> */
.L_1:


//--------------------- .nv.shared.reserved.0     --------------------------
	.section	.nv.shared.reserved.0,"aw",@nobits
	.weak		__nv_reservedSMEM_offset_0_alias
	.size		__nv_reservedSMEM_offset_0_alias, 0, 64
	.other		__nv_reservedSMEM_offset_0_alias,@"STO_CUDA_RESERVED_SHARED STV_DEFAULT"
__nv_reservedSMEM_offset_0_alias:
	.zero		0
	.zero		64


//--------------------- .nv.constant0._Z7vec_addPfS_S_i --------------------------
	.section	.nv.constant0._Z7vec_addPfS_S_i,"a",@progbits
	.sectionflags	@""
	.align	4
.nv.constant0._Z7vec_addPfS_S_i:
	.zero		924


//--------------------- SYMBOLS --------------------------

	.type		.nv.reservedSmem.offset0,@object
	.size		.nv.reservedSmem.offset0,0x4
